//
// Generated by NVIDIA NVVM Compiler
//
// Compiler Build ID: CL-36424714
// Cuda compilation tools, release 13.0, V13.0.88
// Based on NVVM 20.0.0
//

.version 9.0
.target sm_100
.address_size 64

	// .globl	_Z6KernelPfS_S_i

.visible .entry _Z6KernelPfS_S_i(
	.param .u64 .ptr .align 1 _Z6KernelPfS_S_i_param_0,
	.param .u64 .ptr .align 1 _Z6KernelPfS_S_i_param_1,
	.param .u64 .ptr .align 1 _Z6KernelPfS_S_i_param_2,
	.param .u32 _Z6KernelPfS_S_i_param_3
)
{
	.reg .pred 	%p<10>;
	.reg .b32 	%r<39>;
	.reg .b32 	%f<68>;
	.reg .b64 	%rd<67>;

	ld.param.u64 	%rd14, [_Z6KernelPfS_S_i_param_0];
	ld.param.u64 	%rd15, [_Z6KernelPfS_S_i_param_1];
	ld.param.u32 	%r17, [_Z6KernelPfS_S_i_param_3];
	cvta.to.global.u64 	%rd1, %rd15;
	cvta.to.global.u64 	%rd2, %rd14;
	mov.u32 	%r18, %tid.x;
	mov.u32 	%r19, %ctaid.x;
	mov.u32 	%r20, %ntid.x;
	mad.lo.s32 	%r1, %r19, %r20, %r18;
	mov.u32 	%r21, %tid.y;
	mov.u32 	%r22, %ctaid.y;
	mov.u32 	%r23, %ntid.y;
	mad.lo.s32 	%r2, %r22, %r23, %r21;
	setp.lt.s32 	%p1, %r17, 1;
	mov.f32 	%f67, 0f00000000;
	@%p1 bra 	$L__BB0_12;
	mul.lo.s32 	%r3, %r17, %r2;
	and.b32  	%r4, %r17, 7;
	setp.lt.u32 	%p2, %r17, 8;
	mov.f32 	%f67, 0f00000000;
	mov.b32 	%r37, 0;
	@%p2 bra 	$L__BB0_4;
	and.b32  	%r37, %r17, 2147483640;
	neg.s32 	%r35, %r37;
	mul.wide.u32 	%rd16, %r17, 4;
	add.s64 	%rd3, %rd1, %rd16;
	mul.wide.u32 	%rd17, %r17, 8;
	add.s64 	%rd4, %rd1, %rd17;
	mul.wide.u32 	%rd18, %r17, 12;
	add.s64 	%rd5, %rd1, %rd18;
	mul.wide.u32 	%rd19, %r17, 16;
	add.s64 	%rd6, %rd1, %rd19;
	mul.wide.u32 	%rd20, %r17, 20;
	add.s64 	%rd7, %rd1, %rd20;
	mul.wide.u32 	%rd21, %r17, 24;
	add.s64 	%rd8, %rd1, %rd21;
	mul.wide.u32 	%rd22, %r17, 28;
	add.s64 	%rd9, %rd1, %rd22;
	mul.wide.u32 	%rd23, %r3, 4;
	add.s64 	%rd24, %rd23, %rd2;
	add.s64 	%rd66, %rd24, 16;
	mov.f32 	%f67, 0f00000000;
	mov.u32 	%r34, %r1;
$L__BB0_3:
	.pragma "nounroll";
	mul.wide.s32 	%rd25, %r34, 4;
	add.s64 	%rd26, %rd3, %rd25;
	add.s64 	%rd27, %rd4, %rd25;
	add.s64 	%rd28, %rd5, %rd25;
	add.s64 	%rd29, %rd6, %rd25;
	add.s64 	%rd30, %rd7, %rd25;
	add.s64 	%rd31, %rd8, %rd25;
	add.s64 	%rd32, %rd9, %rd25;
	add.s64 	%rd33, %rd1, %rd25;
	ld.global.f32 	%f17, [%rd66+-16];
	ld.global.f32 	%f18, [%rd33];
	fma.rn.f32 	%f19, %f17, %f18, %f67;
	ld.global.f32 	%f20, [%rd66+-12];
	ld.global.f32 	%f21, [%rd26];
	fma.rn.f32 	%f22, %f20, %f21, %f19;
	ld.global.f32 	%f23, [%rd66+-8];
	ld.global.f32 	%f24, [%rd27];
	fma.rn.f32 	%f25, %f23, %f24, %f22;
	ld.global.f32 	%f26, [%rd66+-4];
	ld.global.f32 	%f27, [%rd28];
	fma.rn.f32 	%f28, %f26, %f27, %f25;
	ld.global.f32 	%f29, [%rd66];
	ld.global.f32 	%f30, [%rd29];
	fma.rn.f32 	%f31, %f29, %f30, %f28;
	ld.global.f32 	%f32, [%rd66+4];
	ld.global.f32 	%f33, [%rd30];
	fma.rn.f32 	%f34, %f32, %f33, %f31;
	ld.global.f32 	%f35, [%rd66+8];
	ld.global.f32 	%f36, [%rd31];
	fma.rn.f32 	%f37, %f35, %f36, %f34;
	ld.global.f32 	%f38, [%rd66+12];
	ld.global.f32 	%f39, [%rd32];
	fma.rn.f32 	%f67, %f38, %f39, %f37;
	add.s32 	%r35, %r35, 8;
	shl.b32 	%r25, %r17, 3;
	add.s32 	%r34, %r34, %r25;
	add.s64 	%rd66, %rd66, 32;
	setp.ne.s32 	%p3, %r35, 0;
	@%p3 bra 	$L__BB0_3;
$L__BB0_4:
	setp.eq.s32 	%p4, %r4, 0;
	@%p4 bra 	$L__BB0_12;
	and.b32  	%r12, %r17, 3;
	setp.lt.u32 	%p5, %r4, 4;
	@%p5 bra 	$L__BB0_7;
	add.s32 	%r26, %r37, %r3;
	mul.wide.u32 	%rd34, %r26, 4;
	add.s64 	%rd35, %rd2, %rd34;
	ld.global.f32 	%f41, [%rd35];
	mad.lo.s32 	%r27, %r37, %r17, %r1;
	mul.wide.s32 	%rd36, %r27, 4;
	add.s64 	%rd37, %rd1, %rd36;
	ld.global.f32 	%f42, [%rd37];
	fma.rn.f32 	%f43, %f41, %f42, %f67;
	cvt.u64.u32 	%rd38, %r3;
	cvt.u64.u32 	%rd39, %r37;
	add.s64 	%rd40, %rd39, %rd38;
	shl.b64 	%rd41, %rd40, 2;
	add.s64 	%rd42, %rd2, %rd41;
	ld.global.f32 	%f44, [%rd42+4];
	mul.wide.u32 	%rd43, %r17, 4;
	add.s64 	%rd44, %rd37, %rd43;
	ld.global.f32 	%f45, [%rd44];
	fma.rn.f32 	%f46, %f44, %f45, %f43;
	ld.global.f32 	%f47, [%rd42+8];
	add.s64 	%rd45, %rd44, %rd43;
	ld.global.f32 	%f48, [%rd45];
	fma.rn.f32 	%f49, %f47, %f48, %f46;
	ld.global.f32 	%f50, [%rd42+12];
	add.s64 	%rd46, %rd45, %rd43;
	ld.global.f32 	%f51, [%rd46];
	fma.rn.f32 	%f67, %f50, %f51, %f49;
	add.s32 	%r37, %r37, 4;
$L__BB0_7:
	setp.eq.s32 	%p6, %r12, 0;
	@%p6 bra 	$L__BB0_12;
	setp.eq.s32 	%p7, %r12, 1;
	@%p7 bra 	$L__BB0_10;
	add.s32 	%r28, %r37, %r3;
	mul.wide.u32 	%rd47, %r28, 4;
	add.s64 	%rd48, %rd2, %rd47;
	ld.global.f32 	%f53, [%rd48];
	mad.lo.s32 	%r29, %r37, %r17, %r1;
	mul.wide.s32 	%rd49, %r29, 4;
	add.s64 	%rd50, %rd1, %rd49;
	ld.global.f32 	%f54, [%rd50];
	fma.rn.f32 	%f55, %f53, %f54, %f67;
	cvt.u64.u32 	%rd51, %r3;
	cvt.u64.u32 	%rd52, %r37;
	add.s64 	%rd53, %rd52, %rd51;
	shl.b64 	%rd54, %rd53, 2;
	add.s64 	%rd55, %rd2, %rd54;
	ld.global.f32 	%f56, [%rd55+4];
	mul.wide.u32 	%rd56, %r17, 4;
	add.s64 	%rd57, %rd50, %rd56;
	ld.global.f32 	%f57, [%rd57];
	fma.rn.f32 	%f67, %f56, %f57, %f55;
	add.s32 	%r37, %r37, 2;
$L__BB0_10:
	and.b32  	%r30, %r17, 1;
	setp.eq.b32 	%p8, %r30, 1;
	not.pred 	%p9, %p8;
	@%p9 bra 	$L__BB0_12;
	add.s32 	%r31, %r37, %r3;
	mul.wide.u32 	%rd58, %r31, 4;
	add.s64 	%rd59, %rd2, %rd58;
	ld.global.f32 	%f58, [%rd59];
	mad.lo.s32 	%r32, %r37, %r17, %r1;
	mul.wide.s32 	%rd60, %r32, 4;
	add.s64 	%rd61, %rd1, %rd60;
	ld.global.f32 	%f59, [%rd61];
	fma.rn.f32 	%f67, %f58, %f59, %f67;
$L__BB0_12:
	ld.param.u64 	%rd65, [_Z6KernelPfS_S_i_param_2];
	cvta.to.global.u64 	%rd62, %rd65;
	mad.lo.s32 	%r33, %r17, %r2, %r1;
	mul.wide.s32 	%rd63, %r33, 4;
	add.s64 	%rd64, %rd62, %rd63;
	st.global.f32 	[%rd64], %f67;
	ret;

}


// ===== COMPILED SASS (sm_100) =====

	.target	sm_100

	.elftype	@"ET_EXEC"


//--------------------- .note.nv.tkinfo           --------------------------
	.section	.note.nv.tkinfo,"",@"SHT_NOTE"
	.sectionflags	@"SHF_NOTE_NV_TKINFO"
	.tkinfo
        /*0018*/ 	.word	0x00000002
        /*0030*/ 	.string	""
        /*0030*/ 	.string	"ptxas"
        /*0030*/ 	.string	"Cuda compilation tools, release 13.0, V13.0.88"
        /*0030*/ 	.string	"Build cuda_13.0.r13.0/compiler.36424714_0"
        /*0030*/ 	.string	"-arch sm_100 -m 64 "



//--------------------- .note.nv.cuinfo           --------------------------
	.section	.note.nv.cuinfo,"",@"SHT_NOTE"
	.sectionflags	@"SHF_NOTE_NV_CUINFO"
        /*0018*/ 	.short	0x0002
        /*001a*/ 	.short	0x0064
        /*001c*/ 	.short	0x0082
	.zero		2


//--------------------- .nv.info                  --------------------------
	.section	.nv.info,"",@"SHT_CUDA_INFO"
	.align	4


	//----- nvinfo : EIATTR_REGCOUNT
	.align		4
        /*0000*/ 	.byte	0x04, 0x2f
        /*0002*/ 	.short	(.L_1 - .L_0)
	.align		4
.L_0:
        /*0004*/ 	.word	index@(_Z6KernelPfS_S_i)
        /*0008*/ 	.word	0x0000001e


	//----- nvinfo : EIATTR_FRAME_SIZE
	.align		4
.L_1:
        /*000c*/ 	.byte	0x04, 0x11
        /*000e*/ 	.short	(.L_3 - .L_2)
	.align		4
.L_2:
        /*0010*/ 	.word	index@(_Z6KernelPfS_S_i)
        /*0014*/ 	.word	0x00000000


	//----- nvinfo : EIATTR_MIN_STACK_SIZE
	.align		4
.L_3:
        /*0018*/ 	.byte	0x04, 0x12
        /*001a*/ 	.short	(.L_5 - .L_4)
	.align		4
.L_4:
        /*001c*/ 	.word	index@(_Z6KernelPfS_S_i)
        /*0020*/ 	.word	0x00000000
.L_5:


//--------------------- .nv.compat                --------------------------
	.section	.nv.compat,"",@"SHT_CUDA_COMPAT_INFO"
	.align	4
        /*0000*/ 	.byte	0x02, 0x09, 0x00, 0x00, 0x02, 0x02, 0x01, 0x00, 0x02, 0x05, 0x05, 0x00, 0x03, 0x07, 0x01, 0x01
        /*0010*/ 	.byte	0x02, 0x03, 0x00, 0x00, 0x02, 0x06, 0x01, 0x00, 0x04, 0x0b, 0x08, 0x00, 0x09, 0x00, 0x00, 0x00
        /*0020*/ 	.byte	0x00, 0x00, 0x00, 0x00


//--------------------- .nv.info._Z6KernelPfS_S_i --------------------------
	.section	.nv.info._Z6KernelPfS_S_i,"",@"SHT_CUDA_INFO"
	.sectionflags	@""
	.align	4


	//----- nvinfo : EIATTR_CUDA_API_VERSION
	.align		4
        /*0000*/ 	.byte	0x04, 0x37
        /*0002*/ 	.short	(.L_7 - .L_6)
.L_6:
        /*0004*/ 	.word	0x00000082


	//----- nvinfo : EIATTR_KPARAM_INFO
	.align		4
.L_7:
        /*0008*/ 	.byte	0x04, 0x17
        /*000a*/ 	.short	(.L_9 - .L_8)
.L_8:
        /*000c*/ 	.word	0x00000000
        /*0010*/ 	.short	0x0003
        /*0012*/ 	.short	0x0018
        /*0014*/ 	.byte	0x00, 0xf0, 0x11, 0x00


	//----- nvinfo : EIATTR_KPARAM_INFO
	.align		4
.L_9:
        /*0018*/ 	.byte	0x04, 0x17
        /*001a*/ 	.short	(.L_11 - .L_10)
.L_10:
        /*001c*/ 	.word	0x00000000
        /*0020*/ 	.short	0x0002
        /*0022*/ 	.short	0x0010
        /*0024*/ 	.byte	0x00, 0xf5, 0x21, 0x00


	//----- nvinfo : EIATTR_KPARAM_INFO
	.align		4
.L_11:
        /*0028*/ 	.byte	0x04, 0x17
        /*002a*/ 	.short	(.L_13 - .L_12)
.L_12:
        /*002c*/ 	.word	0x00000000
        /*0030*/ 	.short	0x0001
        /*0032*/ 	.short	0x0008
        /*0034*/ 	.byte	0x00, 0xf5, 0x21, 0x00


	//----- nvinfo : EIATTR_KPARAM_INFO
	.align		4
.L_13:
        /*0038*/ 	.byte	0x04, 0x17
        /*003a*/ 	.short	(.L_15 - .L_14)
.L_14:
        /*003c*/ 	.word	0x00000000
        /*0040*/ 	.short	0x0000
        /*0042*/ 	.short	0x0000
        /*0044*/ 	.byte	0x00, 0xf5, 0x21, 0x00


	//----- nvinfo : EIATTR_SPARSE_MMA_MASK
	.align		4
.L_15:
        /*0048*/ 	.byte	0x03, 0x50
        /*004a*/ 	.short	0x0000


	//----- nvinfo : EIATTR_MAXREG_COUNT
	.align		4
        /*004c*/ 	.byte	0x03, 0x1b
        /*004e*/ 	.short	0x00ff


	//----- nvinfo : EIATTR_MERCURY_ISA_VERSION
	.align		4
        /*0050*/ 	.byte	0x03, 0x5f
        /*0052*/ 	.short	0x0101


	//----- nvinfo : EIATTR_VRC_CTA_INIT_COUNT
	.align		4
        /*0054*/ 	.byte	0x02, 0x4a
	.zero		1
	.zero		1


	//----- nvinfo : EIATTR_EXIT_INSTR_OFFSETS
	.align		4
        /*0058*/ 	.byte	0x04, 0x1c
        /*005a*/ 	.short	(.L_17 - .L_16)


	//   ....[0]....
.L_16:
        /*005c*/ 	.word	0x00000ab0


	//----- nvinfo : EIATTR_CBANK_PARAM_SIZE
	.align		4
.L_17:
        /*0060*/ 	.byte	0x03, 0x19
        /*0062*/ 	.short	0x001c


	//----- nvinfo : EIATTR_PARAM_CBANK
	.align		4
        /*0064*/ 	.byte	0x04, 0x0a
        /*0066*/ 	.short	(.L_19 - .L_18)
	.align		4
.L_18:
        /*0068*/ 	.word	index@(.nv.constant0._Z6KernelPfS_S_i)
        /*006c*/ 	.short	0x0380
        /*006e*/ 	.short	0x001c


	//----- nvinfo : EIATTR_SW_WAR
	.align		4
.L_19:
        /*0070*/ 	.byte	0x04, 0x36
        /*0072*/ 	.short	(.L_21 - .L_20)
.L_20:
        /*0074*/ 	.word	0x00000008
.L_21:


//--------------------- .nv.callgraph             --------------------------
	.section	.nv.callgraph,"",@"SHT_CUDA_CALLGRAPH"
	.align	4
	.sectionentsize	8
	.align		4
        /*0000*/ 	.word	0x00000000
	.align		4
        /*0004*/ 	.word	0xffffffff
	.align		4
        /*0008*/ 	.word	0x00000000
	.align		4
        /*000c*/ 	.word	0xfffffffe
	.align		4
        /*0010*/ 	.word	0x00000000
	.align		4
        /*0014*/ 	.word	0xfffffffd
	.align		4
        /*0018*/ 	.word	0x00000000
	.align		4
        /*001c*/ 	.word	0xfffffffc


//--------------------- .text._Z6KernelPfS_S_i    --------------------------
	.section	.text._Z6KernelPfS_S_i,"ax",@progbits
	.align	128
        .global         _Z6KernelPfS_S_i
        .type           _Z6KernelPfS_S_i,@function
        .size           _Z6KernelPfS_S_i,(.L_x_5 - _Z6KernelPfS_S_i)
        .other          _Z6KernelPfS_S_i,@"STO_CUDA_ENTRY STV_DEFAULT"
_Z6KernelPfS_S_i:
.text._Z6KernelPfS_S_i:
[----:B------:R-:W-:Y:S01]  /*0000*/  LDC R1, c[0x0][0x37c] ;  /* 0x0000df00ff017b82 */ /* 0x000fe20000000800 */
[----:B------:R-:W0:Y:S01]  /*0010*/  S2R R0, SR_TID.X ;  /* 0x0000000000007919 */ /* 0x000e220000002100 */
[----:B------:R-:W1:Y:S06]  /*0020*/  LDCU UR18, c[0x0][0x398] ;  /* 0x00007300ff1277ac */ /* 0x000e6c0008000800 */
[----:B------:R-:W0:Y:S01]  /*0030*/  LDC R3, c[0x0][0x360] ;  /* 0x0000d800ff037b82 */ /* 0x000e220000000800 */
[----:B------:R-:W-:Y:S01]  /*0040*/  HFMA2 R12, -RZ, RZ, 0, 0 ;  /* 0x00000000ff0c7431 */ /* 0x000fe200000001ff */
[----:B------:R-:W2:Y:S01]  /*0050*/  S2R R13, SR_TID.Y ;  /* 0x00000000000d7919 */ /* 0x000ea20000002200 */
[----:B------:R-:W3:Y:S05]  /*0060*/  LDCU.64 UR16, c[0x0][0x358] ;  /* 0x00006b00ff1077ac */ /* 0x000eea0008000a00 */
[----:B------:R-:W0:Y:S08]  /*0070*/  S2UR UR4, SR_CTAID.X ;  /* 0x00000000000479c3 */ /* 0x000e300000002500 */
[----:B------:R-:W2:Y:S01]  /*0080*/  S2UR UR5, SR_CTAID.Y ;  /* 0x00000000000579c3 */ /* 0x000ea20000002600 */
[----:B-1----:R-:W-:-:S07]  /*0090*/  UISETP.GE.AND UP0, UPT, UR18, 0x1, UPT ;  /* 0x000000011200788c */ /* 0x002fce000bf06270 */
[----:B------:R-:W2:Y:S01]  /*00a0*/  LDC R2, c[0x0][0x364] ;  /* 0x0000d900ff027b82 */ /* 0x000ea20000000800 */
[----:B0-----:R-:W-:Y:S02]  /*00b0*/  IMAD R0, R3, UR4, R0 ;  /* 0x0000000403007c24 */ /* 0x001fe4000f8e0200 */
[----:B--2---:R-:W-:Y:S01]  /*00c0*/  IMAD R13, R2, UR5, R13 ;  /* 0x00000005020d7c24 */ /* 0x004fe2000f8e020d */
[----:B---3--:R-:W-:Y:S06]  /*00d0*/  BRA.U !UP0, `(.L_x_0) ;  /* 0x0000000908647547 */ /* 0x008fec000b800000 */
[----:B------:R-:W-:Y:S02]  /*00e0*/  UISETP.GE.U32.AND UP1, UPT, UR18, 0x8, UPT ;  /* 0x000000081200788c */ /* 0x000fe4000bf26070 */
[----:B------:R-:W-:Y:S01]  /*00f0*/  IMAD R5, R13, UR18, RZ ;  /* 0x000000120d057c24 */ /* 0x000fe2000f8e02ff */
[----:B------:R-:W-:Y:S01]  /*0100*/  ULOP3.LUT UR19, UR18, 0x7, URZ, 0xc0, !UPT ;  /* 0x0000000712137892 */ /* 0x000fe2000f8ec0ff */
[----:B------:R-:W-:Y:S01]  /*0110*/  MOV R12, RZ ;  /* 0x000000ff000c7202 */ /* 0x000fe20000000f00 */
[----:B------:R-:W-:Y:S02]  /*0120*/  UMOV UR4, URZ ;  /* 0x000000ff00047c82 */ /* 0x000fe40008000000 */
[----:B------:R-:W-:Y:S02]  /*0130*/  UISETP.NE.AND UP0, UPT, UR19, URZ, UPT ;  /* 0x000000ff1300728c */ /* 0x000fe4000bf05270 */
[----:B------:R-:W-:Y:S09]  /*0140*/  BRA.U !UP1, `(.L_x_1) ;  /* 0x0000000509087547 */ /* 0x000ff2000b800000 */
[----:B------:R-:W0:Y:S01]  /*0150*/  LDCU.128 UR20, c[0x0][0x380] ;  /* 0x00007000ff1477ac */ /* 0x000e220008000c00 */
[----:B------:R-:W-:Y:S02]  /*0160*/  MOV R12, RZ ;  /* 0x000000ff000c7202 */ /* 0x000fe40000000f00 */
[----:B------:R-:W-:Y:S01]  /*0170*/  MOV R14, R0 ;  /* 0x00000000000e7202 */ /* 0x000fe20000000f00 */
[----:B------:R-:W-:-:S04]  /*0180*/  ULOP3.LUT UR4, UR18, 0x7ffffff8, URZ, 0xc0, !UPT ;  /* 0x7ffffff812047892 */ /* 0x000fc8000f8ec0ff */
[----:B------:R-:W-:Y:S01]  /*0190*/  UIADD3 UR5, UPT, UPT, -UR4, URZ, URZ ;  /* 0x000000ff04057290 */ /* 0x000fe2000fffe1ff */
[----:B0-----:R-:W-:Y:S01]  /*01a0*/  MOV R2, UR20 ;  /* 0x0000001400027c02 */ /* 0x001fe20008000f00 */
[----:B------:R-:W-:Y:S01]  /*01b0*/  UIMAD.WIDE.U32 UR6, UR18, 0xc, UR22 ;  /* 0x0000000c120678a5 */ /* 0x000fe2000f8e0016 */
[----:B------:R-:W-:Y:S01]  /*01c0*/  MOV R3, UR21 ;  /* 0x0000001500037c02 */ /* 0x000fe20008000f00 */
[----:B------:R-:W-:Y:S02]  /*01d0*/  UIMAD.WIDE.U32 UR8, UR18, 0x10, UR22 ;  /* 0x00000010120878a5 */ /* 0x000fe4000f8e0016 */
[----:B------:R-:W-:Y:S01]  /*01e0*/  UIMAD.WIDE.U32 UR10, UR18, 0x14, UR22 ;  /* 0x00000014120a78a5 */ /* 0x000fe2000f8e0016 */
[----:B------:R-:W-:Y:S01]  /*01f0*/  IMAD.WIDE.U32 R2, R5, 0x4, R2 ;  /* 0x0000000405027825 */ /* 0x000fe200078e0002 */
[----:B------:R-:W-:Y:S02]  /*0200*/  UIMAD.WIDE.U32 UR12, UR18, 0x18, UR22 ;  /* 0x00000018120c78a5 */ /* 0x000fe4000f8e0016 */
[----:B------:R-:W-:Y:S01]  /*0210*/  UIMAD.WIDE.U32 UR14, UR18, 0x1c, UR22 ;  /* 0x0000001c120e78a5 */ /* 0x000fe2000f8e0016 */
[----:B------:R-:W-:-:S04]  /*0220*/  IADD3 R2, P0, PT, R2, 0x10, RZ ;  /* 0x0000001002027810 */ /* 0x000fc80007f1e0ff */
[----:B------:R-:W-:-:S09]  /*0230*/  IADD3.X R3, PT, PT, RZ, R3, RZ, P0, !PT ;  /* 0x00000003ff037210 */ /* 0x000fd200007fe4ff */
.L_x_2:
[----:B------:R-:W-:Y:S01]  /*0240*/  HFMA2 R23, -RZ, RZ, 0, 2.384185791015625e-07 ;  /* 0x00000004ff177431 */ /* 0x000fe200000001ff */
[----:B------:R-:W-:Y:S01]  /*0250*/  UIMAD.WIDE.U32 UR24, UR18, 0x4, UR22 ;  /* 0x00000004121878a5 */ /* 0x000fe2000f8e0016 */
[----:B------:R-:W2:Y:S01]  /*0260*/  LDG.E R21, desc[UR16][R2.64+-0x10] ;  /* 0xfffff01002157981 */ /* 0x000ea2000c1e1900 */
[----:B------:R-:W-:Y:S01]  /*0270*/  UIMAD.WIDE.U32 UR20, UR18, 0x8, UR22 ;  /* 0x00000008121478a5 */ /* 0x000fe2000f8e0016 */
[----:B------:R-:W-:Y:S02]  /*0280*/  IMAD.MOV.U32 R11, RZ, RZ, 0x4 ;  /* 0x00000004ff0b7424 */ /* 0x000fe400078e00ff */
[----:B------:R-:W-:Y:S01]  /*0290*/  HFMA2 R7, -RZ, RZ, 0, 2.384185791015625e-07 ;  /* 0x00000004ff077431 */ /* 0x000fe200000001ff */
[----:B------:R-:W3:Y:S01]  /*02a0*/  LDG.E R19, desc[UR16][R2.64+-0xc] ;  /* 0xfffff41002137981 */ /* 0x000ee2000c1e1900 */
[----:B------:R-:W-:Y:S02]  /*02b0*/  MOV R8, UR24 ;  /* 0x0000001800087c02 */ /* 0x000fe40008000f00 */
[----:B------:R-:W-:Y:S01]  /*02c0*/  MOV R9, UR25 ;  /* 0x0000001900097c02 */ /* 0x000fe20008000f00 */
[C---:B------:R-:W-:Y:S01]  /*02d0*/  IMAD.WIDE R22, R14.reuse, R23, UR22 ;  /* 0x000000160e167e25 */ /* 0x040fe2000f8e0217 */
[----:B------:R-:W-:Y:S01]  /*02e0*/  MOV R24, UR20 ;  /* 0x0000001400187c02 */ /* 0x000fe20008000f00 */
[----:B------:R-:W4:Y:S01]  /*02f0*/  LDG.E R17, desc[UR16][R2.64+-0x8] ;  /* 0xfffff81002117981 */ /* 0x000f22000c1e1900 */
[----:B------:R-:W-:Y:S01]  /*0300*/  MOV R25, UR21 ;  /* 0x0000001500197c02 */ /* 0x000fe20008000f00 */
[----:B------:R-:W-:-:S02]  /*0310*/  IMAD.WIDE R8, R14, 0x4, R8 ;  /* 0x000000040e087825 */ /* 0x000fc400078e0208 */
[----:B------:R-:W2:Y:S02]  /*0320*/  LDG.E R22, desc[UR16][R22.64] ;  /* 0x0000001016167981 */ /* 0x000ea4000c1e1900 */
[C---:B------:R-:W-:Y:S01]  /*0330*/  IMAD.WIDE R24, R14.reuse, 0x4, R24 ;  /* 0x000000040e187825 */ /* 0x040fe200078e0218 */
[----:B------:R-:W-:Y:S01]  /*0340*/  MOV R5, 0x4 ;  /* 0x0000000400057802 */ /* 0x000fe20000000f00 */
[----:B------:R0:W3:Y:S02]  /*0350*/  LDG.E R20, desc[UR16][R8.64] ;  /* 0x0000001008147981 */ /* 0x0000e4000c1e1900 */
[C---:B------:R-:W-:Y:S02]  /*0360*/  IMAD.WIDE R10, R14.reuse, R11, UR6 ;  /* 0x000000060e0a7e25 */ /* 0x040fe4000f8e020b */
[----:B------:R-:W4:Y:S02]  /*0370*/  LDG.E R18, desc[UR16][R24.64] ;  /* 0x0000001018127981 */ /* 0x000f24000c1e1900 */
[----:B------:R-:W-:-:S04]  /*0380*/  IMAD.WIDE R4, R14, R5, UR8 ;  /* 0x000000080e047e25 */ /* 0x000fc8000f8e0205 */
[----:B------:R-:W-:Y:S01]  /*0390*/  HFMA2 R27, -RZ, RZ, 0, 2.384185791015625e-07 ;  /* 0x00000004ff1b7431 */ /* 0x000fe200000001ff */
[----:B------:R1:W5:Y:S01]  /*03a0*/  LDG.E R16, desc[UR16][R10.64] ;  /* 0x000000100a107981 */ /* 0x000362000c1e1900 */
[----:B0-----:R-:W-:-:S03]  /*03b0*/  MOV R9, 0x4 ;  /* 0x0000000400097802 */ /* 0x001fc60000000f00 */
[----:B------:R-:W5:Y:S01]  /*03c0*/  LDG.E R15, desc[UR16][R2.64+-0x4] ;  /* 0xfffffc10020f7981 */ /* 0x000f62000c1e1900 */
[----:B------:R-:W-:-:S03]  /*03d0*/  IMAD.WIDE R6, R14, R7, UR10 ;  /* 0x0000000a0e067e25 */ /* 0x000fc6000f8e0207 */
[----:B------:R0:W5:Y:S01]  /*03e0*/  LDG.E R4, desc[UR16][R4.64] ;  /* 0x0000001004047981 */ /* 0x000162000c1e1900 */
[----:B------:R-:W-:-:S03]  /*03f0*/  IMAD.WIDE R8, R14, R9, UR12 ;  /* 0x0000000c0e087e25 */ /* 0x000fc6000f8e0209 */
[----:B------:R-:W5:Y:S01]  /*0400*/  LDG.E R23, desc[UR16][R2.64] ;  /* 0x0000001002177981 */ /* 0x000f62000c1e1900 */
[----:B-1----:R-:W-:-:S03]  /*0410*/  IMAD.WIDE R10, R14, R27, UR14 ;  /* 0x0000000e0e0a7e25 */ /* 0x002fc6000f8e021b */
[----:B------:R-:W5:Y:S04]  /*0420*/  LDG.E R7, desc[UR16][R6.64] ;  /* 0x0000001006077981 */ /* 0x000f68000c1e1900 */
[----:B------:R-:W5:Y:S04]  /*0430*/  LDG.E R24, desc[UR16][R2.64+0x4] ;  /* 0x0000041002187981 */ /* 0x000f68000c1e1900 */
[----:B------:R-:W5:Y:S04]  /*0440*/  LDG.E R8, desc[UR16][R8.64] ;  /* 0x0000001008087981 */ /* 0x000f68000c1e1900 */
[----:B------:R-:W5:Y:S04]  /*0450*/  LDG.E R25, desc[UR16][R2.64+0x8] ;  /* 0x0000081002197981 */ /* 0x000f68000c1e1900 */
[----:B------:R-:W5:Y:S04]  /*0460*/  LDG.E R10, desc[UR16][R10.64] ;  /* 0x000000100a0a7981 */ /* 0x000f68000c1e1900 */
[----:B------:R1:W5:Y:S01]  /*0470*/  LDG.E R27, desc[UR16][R2.64+0xc] ;  /* 0x00000c10021b7981 */ /* 0x000362000c1e1900 */
[----:B------:R-:W-:-:S04]  /*0480*/  UIADD3 UR5, UPT, UPT, UR5, 0x8, URZ ;  /* 0x0000000805057890 */ /* 0x000fc8000fffe0ff */
[----:B------:R-:W-:Y:S01]  /*0490*/  UISETP.NE.AND UP1, UPT, UR5, URZ, UPT ;  /* 0x000000ff0500728c */ /* 0x000fe2000bf25270 */
[----:B0-----:R-:W-:Y:S02]  /*04a0*/  MOV R5, UR18 ;  /* 0x0000001200057c02 */ /* 0x001fe40008000f00 */
[----:B-1----:R-:W-:Y:S02]  /*04b0*/  IADD3 R2, P0, PT, R2, 0x20, RZ ;  /* 0x0000002002027810 */ /* 0x002fe40007f1e0ff */
[----:B------:R-:W-:Y:S02]  /*04c0*/  LEA R14, R5, R14, 0x3 ;  /* 0x0000000e050e7211 */ /* 0x000fe400078e18ff */
[----:B------:R-:W-:Y:S01]  /*04d0*/  IADD3.X R3, PT, PT, RZ, R3, RZ, P0, !PT ;  /* 0x00000003ff037210 */ /* 0x000fe200007fe4ff */
[----:B--2---:R-:W-:-:S04]  /*04e0*/  FFMA R22, R21, R22, R12 ;  /* 0x0000001615167223 */ /* 0x004fc8000000000c */
[----:B---3--:R-:W-:-:S04]  /*04f0*/  FFMA R20, R19, R20, R22 ;  /* 0x0000001413147223 */ /* 0x008fc80000000016 */
[----:B----4-:R-:W-:-:S04]  /*0500*/  FFMA R18, R17, R18, R20 ;  /* 0x0000001211127223 */ /* 0x010fc80000000014 */
[----:B-----5:R-:W-:-:S04]  /*0510*/  FFMA R16, R15, R16, R18 ;  /* 0x000000100f107223 */ /* 0x020fc80000000012 */
[----:B------:R-:W-:-:S04]  /*0520*/  FFMA R23, R23, R4, R16 ;  /* 0x0000000417177223 */ /* 0x000fc80000000010 */
[----:B------:R-:W-:-:S04]  /*0530*/  FFMA R24, R24, R7, R23 ;  /* 0x0000000718187223 */ /* 0x000fc80000000017 */
[----:B------:R-:W-:-:S04]  /*0540*/  FFMA R8, R25, R8, R24 ;  /* 0x0000000819087223 */ /* 0x000fc80000000018 */
[----:B------:R-:W-:Y:S01]  /*0550*/  FFMA R12, R27, R10, R8 ;  /* 0x0000000a1b0c7223 */ /* 0x000fe20000000008 */
[----:B------:R-:W-:Y:S06]  /*0560*/  BRA.U UP1, `(.L_x_2) ;  /* 0xfffffffd01347547 */ /* 0x000fec000b83ffff */
.L_x_1:
[----:B------:R-:W-:Y:S05]  /*0570*/  BRA.U !UP0, `(.L_x_0) ;  /* 0x00000005083c7547 */ /* 0x000fea000b800000 */
[----:B------:R-:W-:Y:S01]  /*0580*/  UISETP.GE.U32.AND UP0, UPT, UR19, 0x4, UPT ;  /* 0x000000041300788c */ /* 0x000fe2000bf06070 */
[----:B------:R-:W-:Y:S01]  /*0590*/  IMAD R2, R13, UR18, RZ ;  /* 0x000000120d027c24 */ /* 0x000fe2000f8e02ff */
[----:B------:R-:W-:-:S04]  /*05a0*/  ULOP3.LUT UR5, UR18, 0x3, URZ, 0xc0, !UPT ;  /* 0x0000000312057892 */ /* 0x000fc8000f8ec0ff */
[----:B------:R-:W-:-:S03]  /*05b0*/  UISETP.NE.AND UP1, UPT, UR5, URZ, UPT ;  /* 0x000000ff0500728c */ /* 0x000fc6000bf25270 */
[----:B------:R-:W-:Y:S08]  /*05c0*/  BRA.U !UP0, `(.L_x_3) ;  /* 0x00000001087c7547 */ /* 0x000ff0000b800000 */
[----:B------:R-:W0:Y:S01]  /*05d0*/  LDC.64 R6, c[0x0][0x388] ;  /* 0x0000e200ff067b82 */ /* 0x000e220000000a00 */
[----:B------:R-:W1:Y:S01]  /*05e0*/  LDCU.64 UR6, c[0x0][0x380] ;  /* 0x00007000ff0677ac */ /* 0x000e620008000a00 */
[----:B------:R-:W-:Y:S01]  /*05f0*/  MOV R5, UR4 ;  /* 0x0000000400057c02 */ /* 0x000fe20008000f00 */
[C---:B------:R-:W-:Y:S01]  /*0600*/  VIADD R3, R2.reuse, UR4 ;  /* 0x0000000402037c36 */ /* 0x040fe20008000000 */
[----:B------:R-:W-:Y:S02]  /*0610*/  MOV R11, UR18 ;  /* 0x00000012000b7c02 */ /* 0x000fe40008000f00 */
[----:B------:R-:W-:Y:S01]  /*0620*/  IADD3 R14, P0, PT, R2, UR4, RZ ;  /* 0x00000004020e7c10 */ /* 0x000fe2000ff1e0ff */
[----:B------:R-:W-:Y:S01]  /*0630*/  IMAD R5, R5, UR18, R0 ;  /* 0x0000001205057c24 */ /* 0x000fe2000f8e0200 */
[----:B------:R-:W2:Y:S01]  /*0640*/  LDC.64 R8, c[0x0][0x380] ;  /* 0x0000e000ff087b82 */ /* 0x000ea20000000a00 */
[----:B------:R-:W-:Y:S02]  /*0650*/  MOV R15, UR18 ;  /* 0x00000012000f7c02 */ /* 0x000fe40008000f00 */
[----:B------:R-:W-:Y:S01]  /*0660*/  MOV R17, UR18 ;  /* 0x0000001200117c02 */ /* 0x000fe20008000f00 */
[----:B0-----:R-:W-:-:S04]  /*0670*/  IMAD.WIDE R6, R5, 0x4, R6 ;  /* 0x0000000405067825 */ /* 0x001fc800078e0206 */
[----:B------:R-:W-:Y:S02]  /*0680*/  IMAD.WIDE.U32 R10, R11, 0x4, R6 ;  /* 0x000000040b0a7825 */ /* 0x000fe400078e0006 */
[----:B------:R-:W3:Y:S02]  /*0690*/  LDG.E R6, desc[UR16][R6.64] ;  /* 0x0000001006067981 */ /* 0x000ee4000c1e1900 */
[----:B--2---:R-:W-:Y:S01]  /*06a0*/  IMAD.WIDE.U32 R8, R3, 0x4, R8 ;  /* 0x0000000403087825 */ /* 0x004fe200078e0008 */
[----:B------:R-:W-:Y:S02]  /*06b0*/  IADD3.X R3, PT, PT, RZ, RZ, RZ, P0, !PT ;  /* 0x000000ffff037210 */ /* 0x000fe400007fe4ff */
[----:B-1----:R-:W-:-:S03]  /*06c0*/  LEA R4, P0, R14, UR6, 0x2 ;  /* 0x000000060e047c11 */ /* 0x002fc6000f8010ff */
[----:B------:R-:W3:Y:S01]  /*06d0*/  LDG.E R9, desc[UR16][R8.64] ;  /* 0x0000001008097981 */ /* 0x000ee2000c1e1900 */
[----:B------:R-:W-:Y:S01]  /*06e0*/  LEA.HI.X R5, R14, UR7, R3, 0x2, P0 ;  /* 0x000000070e057c11 */ /* 0x000fe200080f1403 */
[----:B------:R-:W-:Y:S02]  /*06f0*/  IMAD.WIDE.U32 R14, R15, 0x4, R10 ;  /* 0x000000040f0e7825 */ /* 0x000fe400078e000a */
[----:B------:R-:W2:Y:S04]  /*0700*/  LDG.E R3, desc[UR16][R10.64] ;  /* 0x000000100a037981 */ /* 0x000ea8000c1e1900 */
[----:B------:R-:W2:Y:S01]  /*0710*/  LDG.E R18, desc[UR16][R4.64+0x4] ;  /* 0x0000041004127981 */ /* 0x000ea2000c1e1900 */
[----:B------:R-:W-:-:S03]  /*0720*/  IMAD.WIDE.U32 R16, R17, 0x4, R14 ;  /* 0x0000000411107825 */ /* 0x000fc600078e000e */
[----:B------:R-:W4:Y:S04]  /*0730*/  LDG.E R19, desc[UR16][R14.64] ;  /* 0x000000100e137981 */ /* 0x000f28000c1e1900 */
[----:B------:R-:W4:Y:S04]  /*0740*/  LDG.E R20, desc[UR16][R4.64+0x8] ;  /* 0x0000081004147981 */ /* 0x000f28000c1e1900 */
[----:B------:R-:W5:Y:S04]  /*0750*/  LDG.E R22, desc[UR16][R4.64+0xc] ;  /* 0x00000c1004167981 */ /* 0x000f68000c1e1900 */
[----:B------:R-:W5:Y:S01]  /*0760*/  LDG.E R16, desc[UR16][R16.64] ;  /* 0x0000001010107981 */ /* 0x000f62000c1e1900 */
[----:B------:R-:W-:Y:S01]  /*0770*/  UIADD3 UR4, UPT, UPT, UR4, 0x4, URZ ;  /* 0x0000000404047890 */ /* 0x000fe2000fffe0ff */
[----:B---3--:R-:W-:-:S04]  /*0780*/  FFMA R9, R9, R6, R12 ;  /* 0x0000000609097223 */ /* 0x008fc8000000000c */
[----:B--2---:R-:W-:-:S04]  /*0790*/  FFMA R3, R18, R3, R9 ;  /* 0x0000000312037223 */ /* 0x004fc80000000009 */
[----:B----4-:R-:W-:-:S04]  /*07a0*/  FFMA R3, R20, R19, R3 ;  /* 0x0000001314037223 */ /* 0x010fc80000000003 */
[----:B-----5:R-:W-:-:S07]  /*07b0*/  FFMA R12, R22, R16, R3 ;  /* 0x00000010160c7223 */ /* 0x020fce0000000003 */
.L_x_3:
[----:B------:R-:W-:Y:S05]  /*07c0*/  BRA.U !UP1, `(.L_x_0) ;  /* 0x0000000109a87547 */ /* 0x000fea000b800000 */
[----:B------:R-:W-:Y:S01]  /*07d0*/  UISETP.NE.AND UP0, UPT, UR5, 0x1, UPT ;  /* 0x000000010500788c */ /* 0x000fe2000bf05270 */
[----:B------:R-:W-:Y:S01]  /*07e0*/  MOV R9, UR4 ;  /* 0x0000000400097c02 */ /* 0x000fe20008000f00 */
[----:B------:R-:W-:Y:S02]  /*07f0*/  ULOP3.LUT UR5, UR18, 0x1, URZ, 0xc0, !UPT ;  /* 0x0000000112057892 */ /* 0x000fe4000f8ec0ff */
[----:B------:R-:W-:Y:S02]  /*0800*/  MOV R17, UR18 ;  /* 0x0000001200117c02 */ /* 0x000fe40008000f00 */
[----:B------:R-:W-:Y:S01]  /*0810*/  UISETP.NE.U32.AND UP1, UPT, UR5, 0x1, UPT ;  /* 0x000000010500788c */ /* 0x000fe2000bf25070 */
[----:B------:R-:W-:-:S04]  /*0820*/  PLOP3.LUT P1, PT, PT, PT, UP0, 0x80, 0x8 ;  /* 0x000000000008781c */ /* 0x000fc80003f2f008 */
[----:B------:R-:W0:Y:S01]  /*0830*/  @UP0 LDCU.128 UR8, c[0x0][0x380] ;  /* 0x00007000ff0807ac */ /* 0x000e220008000c00 */
[----:B------:R-:W-:Y:S01]  /*0840*/  PLOP3.LUT P0, PT, PT, PT, UP1, 0x80, 0x8 ;  /* 0x000000000008781c */ /* 0x000fe20003f0f018 */
[----:B------:R-:W1:Y:S04]  /*0850*/  @UP0 LDCU.64 UR6, c[0x0][0x380] ;  /* 0x00007000ff0607ac */ /* 0x000e680008000a00 */
[----:B------:R-:W2:Y:S03]  /*0860*/  @!UP1 LDCU.128 UR12, c[0x0][0x380] ;  /* 0x00007000ff0c97ac */ /* 0x000ea60008000c00 */
[C---:B------:R-:W-:Y:S02]  /*0870*/  @P1 IADD3 R3, PT, PT, R2.reuse, UR4, RZ ;  /* 0x0000000402031c10 */ /* 0x040fe4000fffe0ff */
[----:B------:R-:W-:Y:S01]  /*0880*/  @P1 IADD3 R5, P2, PT, R2, UR4, RZ ;  /* 0x0000000402051c10 */ /* 0x000fe2000ff5e0ff */
[----:B------:R-:W-:-:S03]  /*0890*/  @UP0 UIADD3 UR4, UPT, UPT, UR4, 0x2, URZ ;  /* 0x0000000204040890 */ /* 0x000fc6000fffe0ff */
[----:B------:R-:W-:Y:S02]  /*08a0*/  @P1 IADD3.X R8, PT, PT, RZ, RZ, RZ, P2, !PT ;  /* 0x000000ffff081210 */ /* 0x000fe400017fe4ff */
[----:B0-----:R-:W-:Y:S01]  /*08b0*/  MOV R14, UR8 ;  /* 0x00000008000e7c02 */ /* 0x001fe20008000f00 */
[----:B------:R-:W-:Y:S01]  /*08c0*/  IMAD.U32 R6, RZ, RZ, UR10 ;  /* 0x0000000aff067e24 */ /* 0x000fe2000f8e00ff */
[----:B------:R-:W-:Y:S02]  /*08d0*/  MOV R15, UR9 ;  /* 0x00000009000f7c02 */ /* 0x000fe40008000f00 */
[----:B------:R-:W-:Y:S02]  /*08e0*/  MOV R7, UR11 ;  /* 0x0000000b00077c02 */ /* 0x000fe40008000f00 */
[----:B-1----:R-:W-:Y:S01]  /*08f0*/  @P1 LEA R4, P2, R5, UR6, 0x2 ;  /* 0x0000000605041c11 */ /* 0x002fe2000f8410ff */
[----:B------:R-:W-:-:S04]  /*0900*/  @P1 IMAD.WIDE.U32 R14, R3, 0x4, R14 ;  /* 0x00000004030e1825 */ /* 0x000fc800078e000e */
[----:B------:R-:W-:Y:S01]  /*0910*/  @P1 IMAD R3, R9, UR18, R0 ;  /* 0x0000001209031c24 */ /* 0x000fe2000f8e0200 */
[----:B------:R-:W-:-:S03]  /*0920*/  MOV R21, UR4 ;  /* 0x0000000400157c02 */ /* 0x000fc60008000f00 */
[----:B------:R-:W-:Y:S01]  /*0930*/  @P1 IMAD.WIDE R6, R3, 0x4, R6 ;  /* 0x0000000403061825 */ /* 0x000fe200078e0206 */
[----:B------:R-:W-:Y:S01]  /*0940*/  @P1 LEA.HI.X R5, R5, UR7, R8, 0x2, P2 ;  /* 0x0000000705051c11 */ /* 0x000fe200090f1408 */
[----:B------:R-:W3:Y:S01]  /*0950*/  @P1 LDG.E R3, desc[UR16][R14.64] ;  /* 0x000000100e031981 */ /* 0x000ee2000c1e1900 */
[----:B--2---:R-:W-:Y:S01]  /*0960*/  MOV R8, UR12 ;  /* 0x0000000c00087c02 */ /* 0x004fe20008000f00 */
[----:B------:R-:W-:Y:S01]  /*0970*/  @!P0 IMAD R21, R21, UR18, R0 ;  /* 0x0000001215158c24 */ /* 0x000fe2000f8e0200 */
[----:B------:R-:W-:Y:S01]  /*0980*/  MOV R9, UR13 ;  /* 0x0000000d00097c02 */ /* 0x000fe20008000f00 */
[----:B------:R-:W-:Y:S01]  /*0990*/  @P1 IMAD.WIDE.U32 R16, R17, 0x4, R6 ;  /* 0x0000000411101825 */ /* 0x000fe200078e0006 */
[----:B------:R-:W-:Y:S01]  /*09a0*/  @!P0 IADD3 R19, PT, PT, R2, UR4, RZ ;  /* 0x0000000402138c10 */ /* 0x000fe2000fffe0ff */
[----:B------:R-:W3:Y:S01]  /*09b0*/  @P1 LDG.E R6, desc[UR16][R6.64] ;  /* 0x0000001006061981 */ /* 0x000ee2000c1e1900 */
[----:B------:R-:W-:Y:S02]  /*09c0*/  MOV R10, UR14 ;  /* 0x0000000e000a7c02 */ /* 0x000fe40008000f00 */
[----:B------:R-:W-:Y:S01]  /*09d0*/  MOV R11, UR15 ;  /* 0x0000000f000b7c02 */ /* 0x000fe20008000f00 */
[----:B------:R-:W-:Y:S01]  /*09e0*/  @!P0 IMAD.WIDE.U32 R8, R19, 0x4, R8 ;  /* 0x0000000413088825 */ /* 0x000fe200078e0008 */
[----:B------:R-:W2:Y:S03]  /*09f0*/  @P1 LDG.E R16, desc[UR16][R16.64] ;  /* 0x0000001010101981 */ /* 0x000ea6000c1e1900 */
[----:B------:R-:W-:Y:S01]  /*0a00*/  @!P0 IMAD.WIDE R10, R21, 0x4, R10 ;  /* 0x00000004150a8825 */ /* 0x000fe200078e020a */
[----:B------:R-:W2:Y:S04]  /*0a10*/  @P1 LDG.E R4, desc[UR16][R4.64+0x4] ;  /* 0x0000041004041981 */ /* 0x000ea8000c1e1900 */
[----:B------:R-:W4:Y:S04]  /*0a20*/  @!P0 LDG.E R9, desc[UR16][R8.64] ;  /* 0x0000001008098981 */ /* 0x000f28000c1e1900 */
[----:B------:R-:W4:Y:S01]  /*0a30*/  @!P0 LDG.E R10, desc[UR16][R10.64] ;  /* 0x000000100a0a8981 */ /* 0x000f22000c1e1900 */
[----:B---3--:R-:W-:-:S04]  /*0a40*/  @P1 FFMA R3, R3, R6, R12 ;  /* 0x0000000603031223 */ /* 0x008fc8000000000c */
[----:B--2---:R-:W-:-:S04]  /*0a50*/  @P1 FFMA R12, R4, R16, R3 ;  /* 0x00000010040c1223 */ /* 0x004fc80000000003 */
[----:B----4-:R-:W-:-:S07]  /*0a60*/  @!P0 FFMA R12, R9, R10, R12 ;  /* 0x0000000a090c8223 */ /* 0x010fce000000000c */
.L_x_0:
[----:B------:R-:W0:Y:S01]  /*0a70*/  LDC.64 R2, c[0x0][0x390] ;  /* 0x0000e400ff027b82 */ /* 0x000e220000000a00 */
[----:B------:R-:W-:-:S04]  /*0a80*/  IMAD R13, R13, UR18, R0 ;  /* 0x000000120d0d7c24 */ /* 0x000fc8000f8e0200 */
[----:B0-----:R-:W-:-:S05]  /*0a90*/  IMAD.WIDE R2, R13, 0x4, R2 ;  /* 0x000000040d027825 */ /* 0x001fca00078e0202 */
[----:B------:R-:W-:Y:S01]  /*0aa0*/  STG.E desc[UR16][R2.64], R12 ;  /* 0x0000000c02007986 */ /* 0x000fe2000c101910 */
[----:B------:R-:W-:Y:S05]  /*0ab0*/  EXIT ;  /* 0x000000000000794d */ /* 0x000fea0003800000 */
.L_x_4:
[----:B------:R-:W-:-:S00]  /*0ac0*/  BRA `(.L_x_4) ;  /* 0xfffffffc00fc7947 */ /* 0x000fc0000383ffff */
[----:B------:R-:W-:-:S00]  /*0ad0*/  NOP ;  /* 0x0000000000007918 */ /* 0x000fc00000000000 */
        /* <DEDUP_REMOVED lines=10> */
.L_x_5:


//--------------------- .nv.shared.reserved.0     --------------------------
	.section	.nv.shared.reserved.0,"aw",@nobits
	.weak		__nv_reservedSMEM_offset_0_alias
	.size		__nv_reservedSMEM_offset_0_alias, 0, 64
	.other		__nv_reservedSMEM_offset_0_alias,@"STO_CUDA_RESERVED_SHARED STV_DEFAULT"
__nv_reservedSMEM_offset_0_alias:
	.zero		0
	.zero		64


//--------------------- .nv.constant0._Z6KernelPfS_S_i --------------------------
	.section	.nv.constant0._Z6KernelPfS_S_i,"a",@progbits
	.sectionflags	@""
	.align	4
.nv.constant0._Z6KernelPfS_S_i:
	.zero		924


//--------------------- SYMBOLS --------------------------

	.type		.nv.reservedSmem.offset0,@object
	.size		.nv.reservedSmem.offset0,0x4
